//
// Generated by NVIDIA NVVM Compiler
//
// Compiler Build ID: CL-36424714
// Cuda compilation tools, release 13.0, V13.0.88
// Based on NVVM 20.0.0
//

.version 9.0
.target sm_100
.address_size 64

	// .globl	matMul
// _ZZ6matMulE2As has been demoted
// _ZZ6matMulE2Bs has been demoted

.visible .entry matMul(
	.param .u64 .ptr .align 1 matMul_param_0,
	.param .u64 .ptr .align 1 matMul_param_1,
	.param .u64 .ptr .align 1 matMul_param_2,
	.param .u32 matMul_param_3,
	.param .u32 matMul_param_4,
	.param .u32 matMul_param_5
)
{
	.reg .pred 	%p<12>;
	.reg .b32 	%r<43>;
	.reg .b32 	%f<63>;
	.reg .b64 	%rd<13>;
	// demoted variable
	.shared .align 4 .b8 _ZZ6matMulE2As[1024];
	// demoted variable
	.shared .align 4 .b8 _ZZ6matMulE2Bs[1024];
	ld.param.u64 	%rd4, [matMul_param_0];
	ld.param.u64 	%rd5, [matMul_param_1];
	ld.param.u64 	%rd6, [matMul_param_2];
	ld.param.u32 	%r24, [matMul_param_3];
	ld.param.u32 	%r25, [matMul_param_4];
	ld.param.u32 	%r26, [matMul_param_5];
	mov.u32 	%r27, %ctaid.y;
	shl.b32 	%r28, %r27, 4;
	mov.u32 	%r40, %tid.y;
	add.s32 	%r2, %r28, %r40;
	mov.u32 	%r29, %ctaid.x;
	shl.b32 	%r3, %r29, 4;
	mov.u32 	%r38, %tid.x;
	add.s32 	%r5, %r3, %r38;
	setp.lt.s32 	%p1, %r26, 1;
	mov.f32 	%f62, 0f00000000;
	@%p1 bra 	$L__BB0_7;
	add.s32 	%r30, %r26, 15;
	shr.u32 	%r31, %r30, 4;
	shl.b32 	%r32, %r40, 6;
	mov.u32 	%r33, _ZZ6matMulE2As;
	add.s32 	%r6, %r33, %r32;
	shl.b32 	%r34, %r38, 2;
	add.s32 	%r7, %r6, %r34;
	mov.u32 	%r35, _ZZ6matMulE2Bs;
	add.s32 	%r9, %r35, %r34;
	add.s32 	%r8, %r9, %r32;
	neg.s32 	%r42, %r31;
	mad.lo.s32 	%r36, %r40, %r25, %r38;
	add.s32 	%r41, %r36, %r3;
	shl.b32 	%r12, %r25, 4;
	mad.lo.s32 	%r39, %r26, %r2, %r38;
	cvta.to.global.u64 	%rd1, %rd4;
	cvta.to.global.u64 	%rd2, %rd5;
	mov.f32 	%f62, 0f00000000;
$L__BB0_2:
	setp.ge.s32 	%p2, %r2, %r24;
	mul.wide.s32 	%rd7, %r39, 4;
	add.s64 	%rd3, %rd1, %rd7;
	setp.ge.s32 	%p3, %r38, %r26;
	mov.f32 	%f60, 0f00000000;
	or.pred  	%p4, %p2, %p3;
	@%p4 bra 	$L__BB0_4;
	ld.global.f32 	%f60, [%rd3];
$L__BB0_4:
	setp.ge.s32 	%p5, %r5, %r25;
	st.shared.f32 	[%r7], %f60;
	setp.ge.s32 	%p6, %r40, %r26;
	mov.f32 	%f61, 0f00000000;
	or.pred  	%p7, %p5, %p6;
	@%p7 bra 	$L__BB0_6;
	mul.wide.s32 	%rd8, %r41, 4;
	add.s64 	%rd9, %rd2, %rd8;
	ld.global.f32 	%f61, [%rd9];
$L__BB0_6:
	st.shared.f32 	[%r8], %f61;
	bar.sync 	0;
	ld.shared.f32 	%f12, [%r6];
	ld.shared.f32 	%f13, [%r9];
	fma.rn.f32 	%f14, %f12, %f13, %f62;
	ld.shared.f32 	%f15, [%r6+4];
	ld.shared.f32 	%f16, [%r9+64];
	fma.rn.f32 	%f17, %f15, %f16, %f14;
	ld.shared.f32 	%f18, [%r6+8];
	ld.shared.f32 	%f19, [%r9+128];
	fma.rn.f32 	%f20, %f18, %f19, %f17;
	ld.shared.f32 	%f21, [%r6+12];
	ld.shared.f32 	%f22, [%r9+192];
	fma.rn.f32 	%f23, %f21, %f22, %f20;
	ld.shared.f32 	%f24, [%r6+16];
	ld.shared.f32 	%f25, [%r9+256];
	fma.rn.f32 	%f26, %f24, %f25, %f23;
	ld.shared.f32 	%f27, [%r6+20];
	ld.shared.f32 	%f28, [%r9+320];
	fma.rn.f32 	%f29, %f27, %f28, %f26;
	ld.shared.f32 	%f30, [%r6+24];
	ld.shared.f32 	%f31, [%r9+384];
	fma.rn.f32 	%f32, %f30, %f31, %f29;
	ld.shared.f32 	%f33, [%r6+28];
	ld.shared.f32 	%f34, [%r9+448];
	fma.rn.f32 	%f35, %f33, %f34, %f32;
	ld.shared.f32 	%f36, [%r6+32];
	ld.shared.f32 	%f37, [%r9+512];
	fma.rn.f32 	%f38, %f36, %f37, %f35;
	ld.shared.f32 	%f39, [%r6+36];
	ld.shared.f32 	%f40, [%r9+576];
	fma.rn.f32 	%f41, %f39, %f40, %f38;
	ld.shared.f32 	%f42, [%r6+40];
	ld.shared.f32 	%f43, [%r9+640];
	fma.rn.f32 	%f44, %f42, %f43, %f41;
	ld.shared.f32 	%f45, [%r6+44];
	ld.shared.f32 	%f46, [%r9+704];
	fma.rn.f32 	%f47, %f45, %f46, %f44;
	ld.shared.f32 	%f48, [%r6+48];
	ld.shared.f32 	%f49, [%r9+768];
	fma.rn.f32 	%f50, %f48, %f49, %f47;
	ld.shared.f32 	%f51, [%r6+52];
	ld.shared.f32 	%f52, [%r9+832];
	fma.rn.f32 	%f53, %f51, %f52, %f50;
	ld.shared.f32 	%f54, [%r6+56];
	ld.shared.f32 	%f55, [%r9+896];
	fma.rn.f32 	%f56, %f54, %f55, %f53;
	ld.shared.f32 	%f57, [%r6+60];
	ld.shared.f32 	%f58, [%r9+960];
	fma.rn.f32 	%f62, %f57, %f58, %f56;
	bar.sync 	0;
	add.s32 	%r42, %r42, 1;
	setp.ne.s32 	%p8, %r42, 0;
	add.s32 	%r41, %r41, %r12;
	add.s32 	%r40, %r40, 16;
	add.s32 	%r39, %r39, 16;
	add.s32 	%r38, %r38, 16;
	@%p8 bra 	$L__BB0_2;
$L__BB0_7:
	setp.ge.s32 	%p9, %r2, %r24;
	setp.ge.s32 	%p10, %r5, %r25;
	or.pred  	%p11, %p9, %p10;
	@%p11 bra 	$L__BB0_9;
	mad.lo.s32 	%r37, %r25, %r2, %r5;
	cvta.to.global.u64 	%rd10, %rd6;
	mul.wide.s32 	%rd11, %r37, 4;
	add.s64 	%rd12, %rd10, %rd11;
	st.global.f32 	[%rd12], %f62;
$L__BB0_9:
	ret;

}


// ===== COMPILED SASS (sm_100) =====

	.target	sm_100

	.elftype	@"ET_EXEC"


//--------------------- .note.nv.tkinfo           --------------------------
	.section	.note.nv.tkinfo,"",@"SHT_NOTE"
	.sectionflags	@"SHF_NOTE_NV_TKINFO"
	.tkinfo
        /*0018*/ 	.word	0x00000002
        /*0030*/ 	.string	""
        /*0030*/ 	.string	"ptxas"
        /*0030*/ 	.string	"Cuda compilation tools, release 13.0, V13.0.88"
        /*0030*/ 	.string	"Build cuda_13.0.r13.0/compiler.36424714_0"
        /*0030*/ 	.string	"-arch sm_100 -m 64 "



//--------------------- .note.nv.cuinfo           --------------------------
	.section	.note.nv.cuinfo,"",@"SHT_NOTE"
	.sectionflags	@"SHF_NOTE_NV_CUINFO"
        /*0018*/ 	.short	0x0002
        /*001a*/ 	.short	0x0064
        /*001c*/ 	.short	0x0082
	.zero		2


//--------------------- .nv.info                  --------------------------
	.section	.nv.info,"",@"SHT_CUDA_INFO"
	.align	4


	//----- nvinfo : EIATTR_REGCOUNT
	.align		4
        /*0000*/ 	.byte	0x04, 0x2f
        /*0002*/ 	.short	(.L_1 - .L_0)
	.align		4
.L_0:
        /*0004*/ 	.word	index@(matMul)
        /*0008*/ 	.word	0x00000020


	//----- nvinfo : EIATTR_FRAME_SIZE
	.align		4
.L_1:
        /*000c*/ 	.byte	0x04, 0x11
        /*000e*/ 	.short	(.L_3 - .L_2)
	.align		4
.L_2:
        /*0010*/ 	.word	index@(matMul)
        /*0014*/ 	.word	0x00000000


	//----- nvinfo : EIATTR_MIN_STACK_SIZE
	.align		4
.L_3:
        /*0018*/ 	.byte	0x04, 0x12
        /*001a*/ 	.short	(.L_5 - .L_4)
	.align		4
.L_4:
        /*001c*/ 	.word	index@(matMul)
        /*0020*/ 	.word	0x00000000
.L_5:


//--------------------- .nv.compat                --------------------------
	.section	.nv.compat,"",@"SHT_CUDA_COMPAT_INFO"
	.align	4
        /*0000*/ 	.byte	0x02, 0x09, 0x00, 0x00, 0x02, 0x02, 0x01, 0x00, 0x02, 0x05, 0x05, 0x00, 0x03, 0x07, 0x01, 0x01
        /*0010*/ 	.byte	0x02, 0x03, 0x00, 0x00, 0x02, 0x06, 0x01, 0x00, 0x04, 0x0b, 0x08, 0x00, 0x09, 0x00, 0x00, 0x00
        /*0020*/ 	.byte	0x00, 0x00, 0x00, 0x00


//--------------------- .nv.info.matMul           --------------------------
	.section	.nv.info.matMul,"",@"SHT_CUDA_INFO"
	.sectionflags	@""
	.align	4


	//----- nvinfo : EIATTR_CUDA_API_VERSION
	.align		4
        /*0000*/ 	.byte	0x04, 0x37
        /*0002*/ 	.short	(.L_7 - .L_6)
.L_6:
        /*0004*/ 	.word	0x00000082


	//----- nvinfo : EIATTR_KPARAM_INFO
	.align		4
.L_7:
        /*0008*/ 	.byte	0x04, 0x17
        /*000a*/ 	.short	(.L_9 - .L_8)
.L_8:
        /*000c*/ 	.word	0x00000000
        /*0010*/ 	.short	0x0005
        /*0012*/ 	.short	0x0020
        /*0014*/ 	.byte	0x00, 0xf0, 0x11, 0x00


	//----- nvinfo : EIATTR_KPARAM_INFO
	.align		4
.L_9:
        /*0018*/ 	.byte	0x04, 0x17
        /*001a*/ 	.short	(.L_11 - .L_10)
.L_10:
        /*001c*/ 	.word	0x00000000
        /*0020*/ 	.short	0x0004
        /*0022*/ 	.short	0x001c
        /*0024*/ 	.byte	0x00, 0xf0, 0x11, 0x00


	//----- nvinfo : EIATTR_KPARAM_INFO
	.align		4
.L_11:
        /*0028*/ 	.byte	0x04, 0x17
        /*002a*/ 	.short	(.L_13 - .L_12)
.L_12:
        /*002c*/ 	.word	0x00000000
        /*0030*/ 	.short	0x0003
        /*0032*/ 	.short	0x0018
        /*0034*/ 	.byte	0x00, 0xf0, 0x11, 0x00


	//----- nvinfo : EIATTR_KPARAM_INFO
	.align		4
.L_13:
        /*0038*/ 	.byte	0x04, 0x17
        /*003a*/ 	.short	(.L_15 - .L_14)
.L_14:
        /*003c*/ 	.word	0x00000000
        /*0040*/ 	.short	0x0002
        /*0042*/ 	.short	0x0010
        /*0044*/ 	.byte	0x00, 0xf5, 0x21, 0x00


	//----- nvinfo : EIATTR_KPARAM_INFO
	.align		4
.L_15:
        /*0048*/ 	.byte	0x04, 0x17
        /*004a*/ 	.short	(.L_17 - .L_16)
.L_16:
        /*004c*/ 	.word	0x00000000
        /*0050*/ 	.short	0x0001
        /*0052*/ 	.short	0x0008
        /*0054*/ 	.byte	0x00, 0xf5, 0x21, 0x00


	//----- nvinfo : EIATTR_KPARAM_INFO
	.align		4
.L_17:
        /*0058*/ 	.byte	0x04, 0x17
        /*005a*/ 	.short	(.L_19 - .L_18)
.L_18:
        /*005c*/ 	.word	0x00000000
        /*0060*/ 	.short	0x0000
        /*0062*/ 	.short	0x0000
        /*0064*/ 	.byte	0x00, 0xf5, 0x21, 0x00


	//----- nvinfo : EIATTR_SPARSE_MMA_MASK
	.align		4
.L_19:
        /*0068*/ 	.byte	0x03, 0x50
        /*006a*/ 	.short	0x0000


	//----- nvinfo : EIATTR_MAXREG_COUNT
	.align		4
        /*006c*/ 	.byte	0x03, 0x1b
        /*006e*/ 	.short	0x00ff


	//----- nvinfo : EIATTR_NUM_BARRIERS
	.align		4
        /*0070*/ 	.byte	0x02, 0x4c
        /*0072*/ 	.byte	0x01
	.zero		1


	//----- nvinfo : EIATTR_MERCURY_ISA_VERSION
	.align		4
        /*0074*/ 	.byte	0x03, 0x5f
        /*0076*/ 	.short	0x0101


	//----- nvinfo : EIATTR_VRC_CTA_INIT_COUNT
	.align		4
        /*0078*/ 	.byte	0x02, 0x4a
	.zero		1
	.zero		1


	//----- nvinfo : EIATTR_EXIT_INSTR_OFFSETS
	.align		4
        /*007c*/ 	.byte	0x04, 0x1c
        /*007e*/ 	.short	(.L_21 - .L_20)


	//   ....[0]....
.L_20:
        /*0080*/ 	.word	0x000005e0


	//   ....[1]....
        /*0084*/ 	.word	0x00000630


	//----- nvinfo : EIATTR_CBANK_PARAM_SIZE
	.align		4
.L_21:
        /*0088*/ 	.byte	0x03, 0x19
        /*008a*/ 	.short	0x0024


	//----- nvinfo : EIATTR_PARAM_CBANK
	.align		4
        /*008c*/ 	.byte	0x04, 0x0a
        /*008e*/ 	.short	(.L_23 - .L_22)
	.align		4
.L_22:
        /*0090*/ 	.word	index@(.nv.constant0.matMul)
        /*0094*/ 	.short	0x0380
        /*0096*/ 	.short	0x0024


	//----- nvinfo : EIATTR_SW_WAR
	.align		4
.L_23:
        /*0098*/ 	.byte	0x04, 0x36
        /*009a*/ 	.short	(.L_25 - .L_24)
.L_24:
        /*009c*/ 	.word	0x00000008
.L_25:


//--------------------- .nv.callgraph             --------------------------
	.section	.nv.callgraph,"",@"SHT_CUDA_CALLGRAPH"
	.align	4
	.sectionentsize	8
	.align		4
        /*0000*/ 	.word	0x00000000
	.align		4
        /*0004*/ 	.word	0xffffffff
	.align		4
        /*0008*/ 	.word	0x00000000
	.align		4
        /*000c*/ 	.word	0xfffffffe
	.align		4
        /*0010*/ 	.word	0x00000000
	.align		4
        /*0014*/ 	.word	0xfffffffd
	.align		4
        /*0018*/ 	.word	0x00000000
	.align		4
        /*001c*/ 	.word	0xfffffffc


//--------------------- .text.matMul              --------------------------
	.section	.text.matMul,"ax",@progbits
	.align	128
        .global         matMul
        .type           matMul,@function
        .size           matMul,(.L_x_3 - matMul)
        .other          matMul,@"STO_CUDA_ENTRY STV_DEFAULT"
matMul:
.text.matMul:
[----:B------:R-:W-:Y:S01]  /*0000*/  LDC R1, c[0x0][0x37c] ;  /* 0x0000df00ff017b82 */ /* 0x000fe20000000800 */
[----:B------:R-:W0:Y:S01]  /*0010*/  S2R R12, SR_CTAID.Y ;  /* 0x00000000000c7919 */ /* 0x000e220000002600 */
[----:B------:R-:W1:Y:S01]  /*0020*/  LDCU UR10, c[0x0][0x3a0] ;  /* 0x00007400ff0a77ac */ /* 0x000e620008000800 */
[----:B------:R-:W-:Y:S01]  /*0030*/  HFMA2 R23, -RZ, RZ, 0, 0 ;  /* 0x00000000ff177431 */ /* 0x000fe200000001ff */
[----:B------:R-:W0:Y:S01]  /*0040*/  S2R R0, SR_TID.Y ;  /* 0x0000000000007919 */ /* 0x000e220000002200 */
[----:B------:R-:W2:Y:S01]  /*0050*/  LDCU.64 UR8, c[0x0][0x358] ;  /* 0x00006b00ff0877ac */ /* 0x000ea20008000a00 */
[----:B------:R-:W3:Y:S01]  /*0060*/  S2R R5, SR_CTAID.X ;  /* 0x0000000000057919 */ /* 0x000ee20000002500 */
[----:B------:R-:W3:Y:S01]  /*0070*/  S2R R21, SR_TID.X ;  /* 0x0000000000157919 */ /* 0x000ee20000002100 */
[----:B-1----:R-:W-:Y:S01]  /*0080*/  UISETP.GE.AND UP0, UPT, UR10, 0x1, UPT ;  /* 0x000000010a00788c */ /* 0x002fe2000bf06270 */
[----:B0-----:R-:W-:Y:S02]  /*0090*/  LEA R12, R12, R0, 0x4 ;  /* 0x000000000c0c7211 */ /* 0x001fe400078e20ff */
[----:B---3--:R-:W-:-:S06]  /*00a0*/  LEA R13, R5, R21, 0x4 ;  /* 0x00000015050d7211 */ /* 0x008fcc00078e20ff */
[----:B--2---:R-:W-:Y:S05]  /*00b0*/  BRA.U !UP0, `(.L_x_0) ;  /* 0x00000005083c7547 */ /* 0x004fea000b800000 */
[----:B------:R-:W0:Y:S01]  /*00c0*/  S2UR UR7, SR_CgaCtaId ;  /* 0x00000000000779c3 */ /* 0x000e220000008800 */
[----:B------:R-:W1:Y:S01]  /*00d0*/  LDCU UR11, c[0x0][0x39c] ;  /* 0x00007380ff0b77ac */ /* 0x000e620008000800 */
[----:B------:R-:W-:Y:S01]  /*00e0*/  MOV R23, RZ ;  /* 0x000000ff00177202 */ /* 0x000fe20000000f00 */
[----:B------:R-:W-:Y:S01]  /*00f0*/  IMAD R15, R12, UR10, R21 ;  /* 0x0000000a0c0f7c24 */ /* 0x000fe2000f8e0215 */
[----:B------:R-:W-:Y:S01]  /*0100*/  UMOV UR5, 0x400 ;  /* 0x0000040000057882 */ /* 0x000fe20000000000 */
[----:B------:R-:W-:-:S03]  /*0110*/  UIADD3 UR4, UPT, UPT, UR10, 0xf, URZ ;  /* 0x0000000f0a047890 */ /* 0x000fc6000fffe0ff */
[----:B------:R-:W2:Y:S01]  /*0120*/  LDC R16, c[0x0][0x39c] ;  /* 0x0000e700ff107b82 */ /* 0x000ea20000000800 */
[----:B------:R-:W-:Y:S02]  /*0130*/  UIADD3 UR6, UPT, UPT, UR5, 0x400, URZ ;  /* 0x0000040005067890 */ /* 0x000fe4000fffe0ff */
[----:B------:R-:W-:Y:S01]  /*0140*/  USHF.R.U32.HI UR4, URZ, 0x4, UR4 ;  /* 0x00000004ff047899 */ /* 0x000fe20008011604 */
[----:B------:R-:W3:Y:S04]  /*0150*/  LDCU UR13, c[0x0][0x3a0] ;  /* 0x00007400ff0d77ac */ /* 0x000ee80008000800 */
[----:B------:R-:W4:Y:S01]  /*0160*/  LDC.64 R2, c[0x0][0x380] ;  /* 0x0000e000ff027b82 */ /* 0x000f220000000a00 */
[----:B------:R-:W2:Y:S01]  /*0170*/  LDCU UR12, c[0x0][0x398] ;  /* 0x00007300ff0c77ac */ /* 0x000ea20008000800 */
[----:B-1----:R-:W-:Y:S01]  /*0180*/  IMAD R14, R0, UR11, R21 ;  /* 0x0000000b000e7c24 */ /* 0x002fe2000f8e0215 */
[----:B------:R-:W-:-:S02]  /*0190*/  UIADD3 UR4, UPT, UPT, -UR4, URZ, URZ ;  /* 0x000000ff04047290 */ /* 0x000fc4000fffe1ff */
[----:B0-----:R-:W-:Y:S02]  /*01a0*/  ULEA UR5, UR7, UR5, 0x18 ;  /* 0x0000000507057291 */ /* 0x001fe4000f8ec0ff */
[----:B------:R-:W-:Y:S01]  /*01b0*/  LEA R14, R5, R14, 0x4 ;  /* 0x0000000e050e7211 */ /* 0x000fe200078e20ff */
[----:B------:R-:W-:-:S03]  /*01c0*/  ULEA UR6, UR7, UR6, 0x18 ;  /* 0x0000000607067291 */ /* 0x000fc6000f8ec0ff */
[----:B------:R-:W-:-:S03]  /*01d0*/  LEA R18, R0, UR5, 0x6 ;  /* 0x0000000500127c11 */ /* 0x000fc6000f8e30ff */
[C---:B------:R-:W-:Y:S02]  /*01e0*/  LEA R19, R21.reuse, UR6, 0x2 ;  /* 0x0000000615137c11 */ /* 0x040fe4000f8e10ff */
[----:B------:R-:W-:Y:S02]  /*01f0*/  LEA R20, R21, R18, 0x2 ;  /* 0x0000001215147211 */ /* 0x000fe400078e10ff */
[----:B---3--:R-:W-:-:S07]  /*0200*/  LEA R17, R0, R19, 0x6 ;  /* 0x0000001300117211 */ /* 0x008fce00078e30ff */
.L_x_1:
[----:B------:R-:W-:Y:S01]  /*0210*/  ISETP.GE.AND P0, PT, R0, UR13, PT ;  /* 0x0000000d00007c0c */ /* 0x000fe2000bf06270 */
[----:B------:R-:W-:Y:S01]  /*0220*/  HFMA2 R22, -RZ, RZ, 0, 0 ;  /* 0x00000000ff167431 */ /* 0x000fe200000001ff */
[----:B------:R-:W-:Y:S01]  /*0230*/  ISETP.GE.AND P1, PT, R21, UR13, PT ;  /* 0x0000000d15007c0c */ /* 0x000fe2000bf26270 */
[----:B----4-:R-:W-:Y:S01]  /*0240*/  IMAD.WIDE R4, R15, 0x4, R2 ;  /* 0x000000040f047825 */ /* 0x010fe200078e0202 */
[----:B--2---:R-:W-:Y:S02]  /*0250*/  ISETP.GE.OR P0, PT, R13, R16, P0 ;  /* 0x000000100d00720c */ /* 0x004fe40000706670 */
[----:B------:R-:W-:Y:S02]  /*0260*/  ISETP.GE.OR P1, PT, R12, UR12, P1 ;  /* 0x0000000c0c007c0c */ /* 0x000fe40008f26670 */
[----:B------:R-:W-:-:S09]  /*0270*/  MOV R27, RZ ;  /* 0x000000ff001b7202 */ /* 0x000fd20000000f00 */
[----:B------:R-:W0:Y:S02]  /*0280*/  @!P0 LDC.64 R6, c[0x0][0x388] ;  /* 0x0000e200ff068b82 */ /* 0x000e240000000a00 */
[----:B------:R-:W2:Y:S01]  /*0290*/  @!P1 LDG.E R27, desc[UR8][R4.64] ;  /* 0x00000008041b9981 */ /* 0x000ea2000c1e1900 */
[----:B0-----:R-:W-:-:S05]  /*02a0*/  @!P0 IMAD.WIDE R6, R14, 0x4, R6 ;  /* 0x000000040e068825 */ /* 0x001fca00078e0206 */
[----:B------:R-:W3:Y:S01]  /*02b0*/  @!P0 LDG.E R22, desc[UR8][R6.64] ;  /* 0x0000000806168981 */ /* 0x000ee2000c1e1900 */
[----:B------:R-:W-:-:S04]  /*02c0*/  UIADD3 UR4, UPT, UPT, UR4, 0x1, URZ ;  /* 0x0000000104047890 */ /* 0x000fc8000fffe0ff */
[----:B------:R-:W-:Y:S01]  /*02d0*/  UISETP.NE.AND UP0, UPT, UR4, URZ, UPT ;  /* 0x000000ff0400728c */ /* 0x000fe2000bf05270 */
[----:B------:R-:W-:Y:S02]  /*02e0*/  IADD3 R0, PT, PT, R0, 0x10, RZ ;  /* 0x0000001000007810 */ /* 0x000fe40007ffe0ff */
[----:B------:R-:W-:Y:S02]  /*02f0*/  IADD3 R15, PT, PT, R15, 0x10, RZ ;  /* 0x000000100f0f7810 */ /* 0x000fe40007ffe0ff */
[----:B------:R-:W-:Y:S02]  /*0300*/  IADD3 R21, PT, PT, R21, 0x10, RZ ;  /* 0x0000001015157810 */ /* 0x000fe40007ffe0ff */
[----:B------:R-:W-:Y:S01]  /*0310*/  LEA R14, R16, R14, 0x4 ;  /* 0x0000000e100e7211 */ /* 0x000fe200078e20ff */
[----:B--2---:R-:W-:Y:S04]  /*0320*/  STS [R20], R27 ;  /* 0x0000001b14007388 */ /* 0x004fe80000000800 */
[----:B---3--:R-:W-:Y:S01]  /*0330*/  STS [R17], R22 ;  /* 0x0000001611007388 */ /* 0x008fe20000000800 */
[----:B------:R-:W-:Y:S06]  /*0340*/  BAR.SYNC.DEFER_BLOCKING 0x0 ;  /* 0x0000000000007b1d */ /* 0x000fec0000010000 */
[----:B------:R-:W-:Y:S04]  /*0350*/  LDS R26, [R19] ;  /* 0x00000000131a7984 */ /* 0x000fe80000000800 */
[----:B------:R-:W0:Y:S04]  /*0360*/  LDS.128 R8, [R18] ;  /* 0x0000000012087984 */ /* 0x000e280000000c00 */
[----:B------:R-:W1:Y:S04]  /*0370*/  LDS R29, [R19+0x40] ;  /* 0x00004000131d7984 */ /* 0x000e680000000800 */
[----:B------:R-:W2:Y:S04]  /*0380*/  LDS R25, [R19+0x80] ;  /* 0x0000800013197984 */ /* 0x000ea80000000800 */
[----:B------:R-:W3:Y:S04]  /*0390*/  LDS R24, [R19+0xc0] ;  /* 0x0000c00013187984 */ /* 0x000ee80000000800 */
[----:B------:R-:W-:Y:S04]  /*03a0*/  LDS.128 R4, [R18+0x10] ;  /* 0x0000100012047984 */ /* 0x000fe80000000c00 */
[----:B------:R-:W-:Y:S04]  /*03b0*/  LDS R22, [R19+0x140] ;  /* 0x0001400013167984 */ /* 0x000fe80000000800 */
[----:B------:R-:W-:Y:S01]  /*03c0*/  LDS R27, [R19+0x200] ;  /* 0x00020000131b7984 */ /* 0x000fe20000000800 */
[----:B0-----:R-:W-:-:S03]  /*03d0*/  FFMA R8, R8, R26, R23 ;  /* 0x0000001a08087223 */ /* 0x001fc60000000017 */
[----:B------:R-:W0:Y:S01]  /*03e0*/  LDS R23, [R19+0x100] ;  /* 0x0001000013177984 */ /* 0x000e220000000800 */
[----:B-1----:R-:W-:-:S03]  /*03f0*/  FFMA R8, R29, R9, R8 ;  /* 0x000000091d087223 */ /* 0x002fc60000000008 */
[----:B------:R-:W-:Y:S01]  /*0400*/  LDS R26, [R19+0x1c0] ;  /* 0x0001c000131a7984 */ /* 0x000fe20000000800 */
[----:B--2---:R-:W-:-:S03]  /*0410*/  FFMA R9, R25, R10, R8 ;  /* 0x0000000a19097223 */ /* 0x004fc60000000008 */
[----:B------:R-:W1:Y:S01]  /*0420*/  LDS R25, [R19+0x180] ;  /* 0x0001800013197984 */ /* 0x000e620000000800 */
[----:B---3--:R-:W-:-:S03]  /*0430*/  FFMA R9, R24, R11, R9 ;  /* 0x0000000b18097223 */ /* 0x008fc60000000009 */
[----:B------:R-:W-:Y:S01]  /*0440*/  LDS R24, [R19+0x240] ;  /* 0x0002400013187984 */ /* 0x000fe20000000800 */
[----:B0-----:R-:W-:-:S03]  /*0450*/  FFMA R23, R4, R23, R9 ;  /* 0x0000001704177223 */ /* 0x001fc60000000009 */
[----:B------:R-:W0:Y:S01]  /*0460*/  LDS.128 R8, [R18+0x20] ;  /* 0x0000200012087984 */ /* 0x000e220000000c00 */
[----:B------:R-:W-:-:S03]  /*0470*/  FFMA R22, R22, R5, R23 ;  /* 0x0000000516167223 */ /* 0x000fc60000000017 */
[----:B------:R-:W2:Y:S01]  /*0480*/  LDS R23, [R19+0x280] ;  /* 0x0002800013177984 */ /* 0x000ea20000000800 */
[----:B-1----:R-:W-:-:S03]  /*0490*/  FFMA R25, R25, R6, R22 ;  /* 0x0000000619197223 */ /* 0x002fc60000000016 */
[----:B------:R-:W1:Y:S01]  /*04a0*/  LDS R22, [R19+0x2c0] ;  /* 0x0002c00013167984 */ /* 0x000e620000000800 */
[----:B------:R-:W-:-:S03]  /*04b0*/  FFMA R7, R26, R7, R25 ;  /* 0x000000071a077223 */ /* 0x000fc60000000019 */
[----:B------:R-:W-:Y:S01]  /*04c0*/  LDS R25, [R19+0x300] ;  /* 0x0003000013197984 */ /* 0x000fe20000000800 */
[----:B0-----:R-:W-:-:S03]  /*04d0*/  FFMA R27, R8, R27, R7 ;  /* 0x0000001b081b7223 */ /* 0x001fc60000000007 */
[----:B------:R-:W0:Y:S01]  /*04e0*/  LDS.128 R4, [R18+0x30] ;  /* 0x0000300012047984 */ /* 0x000e220000000c00 */
[----:B------:R-:W-:-:S03]  /*04f0*/  FFMA R24, R24, R9, R27 ;  /* 0x0000000918187223 */ /* 0x000fc6000000001b */
[----:B------:R-:W3:Y:S04]  /*0500*/  LDS R27, [R19+0x340] ;  /* 0x00034000131b7984 */ /* 0x000ee80000000800 */
[----:B------:R-:W4:Y:S04]  /*0510*/  LDS R9, [R19+0x380] ;  /* 0x0003800013097984 */ /* 0x000f280000000800 */
[----:B------:R-:W5:Y:S01]  /*0520*/  LDS R8, [R19+0x3c0] ;  /* 0x0003c00013087984 */ /* 0x000f620000000800 */
[----:B--2---:R-:W-:-:S04]  /*0530*/  FFMA R23, R23, R10, R24 ;  /* 0x0000000a17177223 */ /* 0x004fc80000000018 */
[----:B-1----:R-:W-:-:S04]  /*0540*/  FFMA R11, R22, R11, R23 ;  /* 0x0000000b160b7223 */ /* 0x002fc80000000017 */
[----:B0-----:R-:W-:-:S04]  /*0550*/  FFMA R4, R4, R25, R11 ;  /* 0x0000001904047223 */ /* 0x001fc8000000000b */
[----:B---3--:R-:W-:-:S04]  /*0560*/  FFMA R4, R27, R5, R4 ;  /* 0x000000051b047223 */ /* 0x008fc80000000004 */
[----:B----4-:R-:W-:-:S04]  /*0570*/  FFMA R9, R9, R6, R4 ;  /* 0x0000000609097223 */ /* 0x010fc80000000004 */
[----:B-----5:R-:W-:Y:S01]  /*0580*/  FFMA R23, R8, R7, R9 ;  /* 0x0000000708177223 */ /* 0x020fe20000000009 */
[----:B------:R-:W-:Y:S06]  /*0590*/  BAR.SYNC.DEFER_BLOCKING 0x0 ;  /* 0x0000000000007b1d */ /* 0x000fec0000010000 */
[----:B------:R-:W-:Y:S05]  /*05a0*/  BRA.U UP0, `(.L_x_1) ;  /* 0xfffffffd00187547 */ /* 0x000fea000b83ffff */
.L_x_0:
[----:B------:R-:W0:Y:S02]  /*05b0*/  LDCU.64 UR4, c[0x0][0x398] ;  /* 0x00007300ff0477ac */ /* 0x000e240008000a00 */
[----:B0-----:R-:W-:-:S04]  /*05c0*/  ISETP.GE.AND P0, PT, R13, UR5, PT ;  /* 0x000000050d007c0c */ /* 0x001fc8000bf06270 */
[----:B------:R-:W-:-:S13]  /*05d0*/  ISETP.GE.OR P0, PT, R12, UR4, P0 ;  /* 0x000000040c007c0c */ /* 0x000fda0008706670 */
[----:B------:R-:W-:Y:S05]  /*05e0*/  @P0 EXIT ;  /* 0x000000000000094d */ /* 0x000fea0003800000 */
[----:B------:R-:W0:Y:S01]  /*05f0*/  LDC.64 R2, c[0x0][0x390] ;  /* 0x0000e400ff027b82 */ /* 0x000e220000000a00 */
[----:B------:R-:W-:-:S04]  /*0600*/  IMAD R13, R12, UR5, R13 ;  /* 0x000000050c0d7c24 */ /* 0x000fc8000f8e020d */
[----:B0-----:R-:W-:-:S05]  /*0610*/  IMAD.WIDE R2, R13, 0x4, R2 ;  /* 0x000000040d027825 */ /* 0x001fca00078e0202 */
[----:B------:R-:W-:Y:S01]  /*0620*/  STG.E desc[UR8][R2.64], R23 ;  /* 0x0000001702007986 */ /* 0x000fe2000c101908 */
[----:B------:R-:W-:Y:S05]  /*0630*/  EXIT ;  /* 0x000000000000794d */ /* 0x000fea0003800000 */
.L_x_2:
[----:B------:R-:W-:-:S00]  /*0640*/  BRA `(.L_x_2) ;  /* 0xfffffffc00fc7947 */ /* 0x000fc0000383ffff */
[----:B------:R-:W-:-:S00]  /*0650*/  NOP ;  /* 0x0000000000007918 */ /* 0x000fc00000000000 */
        /* <DEDUP_REMOVED lines=10> */
.L_x_3:


//--------------------- .nv.shared.matMul         --------------------------
	.section	.nv.shared.matMul,"aw",@nobits
	.sectionflags	@""
	.align	4
.nv.shared.matMul:
	.zero		3072


//--------------------- .nv.shared.reserved.0     --------------------------
	.section	.nv.shared.reserved.0,"aw",@nobits
	.weak		__nv_reservedSMEM_offset_0_alias
	.size		__nv_reservedSMEM_offset_0_alias, 0, 64
	.other		__nv_reservedSMEM_offset_0_alias,@"STO_CUDA_RESERVED_SHARED STV_DEFAULT"
__nv_reservedSMEM_offset_0_alias:
	.zero		0
	.zero		64


//--------------------- .nv.constant0.matMul      --------------------------
	.section	.nv.constant0.matMul,"a",@progbits
	.sectionflags	@""
	.align	4
.nv.constant0.matMul:
	.zero		932


//--------------------- SYMBOLS --------------------------

	.type		.nv.reservedSmem.offset0,@object
	.size		.nv.reservedSmem.offset0,0x4
	.type		.nv.reservedSmem.cap,@object
	.size		.nv.reservedSmem.cap,0x4
